	.headerflags	@"EF_CUDA_TEXMODE_UNIFIED EF_CUDA_64BIT_ADDRESS EF_CUDA_ACCELERATORS EF_CUDA_SM90 EF_CUDA_VIRTUAL_SM(EF_CUDA_SM90)"
	.elftype	@"ET_EXEC"


//--------------------- .nv.info                  --------------------------
	.section	.nv.info,"",@"SHT_CUDA_INFO"
	.align	4


	//----- nvinfo : EIATTR_REGCOUNT
	.align		4
        /*0000*/ 	.byte	0x04, 0x2f
        /*0002*/ 	.short	(.L_3 - .L_2)
	.align		4
.L_2:
        /*0004*/ 	.word	index@(triton_poi_fused__native_batch_norm_legit_no_training_relu_4)
        /*0008*/ 	.word	0x00000010


	//----- nvinfo : EIATTR_MIN_STACK_SIZE
	.align		4
.L_3:
        /*000c*/ 	.byte	0x04, 0x12
        /*000e*/ 	.short	(.L_5 - .L_4)
	.align		4
.L_4:
        /*0010*/ 	.word	index@(triton_poi_fused__native_batch_norm_legit_no_training_relu_4)
        /*0014*/ 	.word	0x00000000


	//----- nvinfo : EIATTR_FRAME_SIZE
	.align		4
.L_5:
        /*0018*/ 	.byte	0x04, 0x11
        /*001a*/ 	.short	(.L_7 - .L_6)
	.align		4
.L_6:
        /*001c*/ 	.word	index@(triton_poi_fused__native_batch_norm_legit_no_training_relu_4)
        /*0020*/ 	.word	0x00000000


	//----- nvinfo : EIATTR_MIN_STACK_SIZE
	.align		4
.L_7:
        /*0024*/ 	.byte	0x04, 0x12
        /*0026*/ 	.short	(.L_9 - .L_8)
	.align		4
.L_8:
        /*0028*/ 	.word	index@(triton_poi_fused__native_batch_norm_legit_no_training_relu_4)
        /*002c*/ 	.word	0x00000000
.L_9:


//--------------------- .nv.info.triton_poi_fused__native_batch_norm_legit_no_training_relu_4 --------------------------
	.section	.nv.info.triton_poi_fused__native_batch_norm_legit_no_training_relu_4,"",@"SHT_CUDA_INFO"
	.sectionflags	@""
	.align	4


	//----- nvinfo : EIATTR_CUDA_API_VERSION
	.align		4
        /*0000*/ 	.byte	0x04, 0x37
        /*0002*/ 	.short	(.L_11 - .L_10)
.L_10:
        /*0004*/ 	.word	0x0000007c


	//----- nvinfo : EIATTR_KPARAM_INFO
	.align		4
.L_11:
        /*0008*/ 	.byte	0x04, 0x17
        /*000a*/ 	.short	(.L_13 - .L_12)
.L_12:
        /*000c*/ 	.word	0x00000000
        /*0010*/ 	.short	0x0006
        /*0012*/ 	.short	0x0030
        /*0014*/ 	.byte	0x00, 0xf0, 0x11, 0x00


	//----- nvinfo : EIATTR_KPARAM_INFO
	.align		4
.L_13:
        /*0018*/ 	.byte	0x04, 0x17
        /*001a*/ 	.short	(.L_15 - .L_14)
.L_14:
        /*001c*/ 	.word	0x00000000
        /*0020*/ 	.short	0x0005
        /*0022*/ 	.short	0x0028
        /*0024*/ 	.byte	0x00, 0xf4, 0x21, 0x00


	//----- nvinfo : EIATTR_KPARAM_INFO
	.align		4
.L_15:
        /*0028*/ 	.byte	0x04, 0x17
        /*002a*/ 	.short	(.L_17 - .L_16)
.L_16:
        /*002c*/ 	.word	0x00000000
        /*0030*/ 	.short	0x0004
        /*0032*/ 	.short	0x0020
        /*0034*/ 	.byte	0x00, 0xf4, 0x21, 0x00


	//----- nvinfo : EIATTR_KPARAM_INFO
	.align		4
.L_17:
        /*0038*/ 	.byte	0x04, 0x17
        /*003a*/ 	.short	(.L_19 - .L_18)
.L_18:
        /*003c*/ 	.word	0x00000000
        /*0040*/ 	.short	0x0003
        /*0042*/ 	.short	0x0018
        /*0044*/ 	.byte	0x00, 0xf4, 0x21, 0x00


	//----- nvinfo : EIATTR_KPARAM_INFO
	.align		4
.L_19:
        /*0048*/ 	.byte	0x04, 0x17
        /*004a*/ 	.short	(.L_21 - .L_20)
.L_20:
        /*004c*/ 	.word	0x00000000
        /*0050*/ 	.short	0x0002
        /*0052*/ 	.short	0x0010
        /*0054*/ 	.byte	0x00, 0xf4, 0x21, 0x00


	//----- nvinfo : EIATTR_KPARAM_INFO
	.align		4
.L_21:
        /*0058*/ 	.byte	0x04, 0x17
        /*005a*/ 	.short	(.L_23 - .L_22)
.L_22:
        /*005c*/ 	.word	0x00000000
        /*0060*/ 	.short	0x0001
        /*0062*/ 	.short	0x0008
        /*0064*/ 	.byte	0x00, 0xf4, 0x21, 0x00


	//----- nvinfo : EIATTR_KPARAM_INFO
	.align		4
.L_23:
        /*0068*/ 	.byte	0x04, 0x17
        /*006a*/ 	.short	(.L_25 - .L_24)
.L_24:
        /*006c*/ 	.word	0x00000000
        /*0070*/ 	.short	0x0000
        /*0072*/ 	.short	0x0000
        /*0074*/ 	.byte	0x00, 0xf4, 0x21, 0x00


	//----- nvinfo : EIATTR_SPARSE_MMA_MASK
	.align		4
.L_25:
        /*0078*/ 	.byte	0x03, 0x50
        /*007a*/ 	.short	0x0000


	//----- nvinfo : EIATTR_MAXREG_COUNT
	.align		4
        /*007c*/ 	.byte	0x03, 0x1b
        /*007e*/ 	.short	0x00ff


	//----- nvinfo : EIATTR_EXIT_INSTR_OFFSETS
	.align		4
        /*0080*/ 	.byte	0x04, 0x1c
        /*0082*/ 	.short	(.L_27 - .L_26)


	//   ....[0]....
.L_26:
        /*0084*/ 	.word	0x000002f0


	//----- nvinfo : EIATTR_REQNTID
	.align		4
.L_27:
        /*0088*/ 	.byte	0x04, 0x10
        /*008a*/ 	.short	(.L_29 - .L_28)
.L_28:
        /*008c*/ 	.word	0x00000080
        /*0090*/ 	.word	0x00000001
        /*0094*/ 	.word	0x00000001


	//----- nvinfo : EIATTR_CBANK_PARAM_SIZE
	.align		4
.L_29:
        /*0098*/ 	.byte	0x03, 0x19
        /*009a*/ 	.short	0x0034


	//----- nvinfo : EIATTR_PARAM_CBANK
	.align		4
        /*009c*/ 	.byte	0x04, 0x0a
        /*009e*/ 	.short	(.L_31 - .L_30)
	.align		4
.L_30:
        /*00a0*/ 	.word	index@(.nv.constant0.triton_poi_fused__native_batch_norm_legit_no_training_relu_4)
        /*00a4*/ 	.short	0x0210
        /*00a6*/ 	.short	0x0034


	//----- nvinfo : EIATTR_SW_WAR
	.align		4
.L_31:
        /*00a8*/ 	.byte	0x04, 0x36
        /*00aa*/ 	.short	(.L_33 - .L_32)
.L_32:
        /*00ac*/ 	.word	0x00000008
.L_33:


//--------------------- .nv.callgraph             --------------------------
	.section	.nv.callgraph,"",@"SHT_CUDA_CALLGRAPH"
	.align	4
	.sectionentsize	8
	.align		4
        /*0000*/ 	.word	0x00000000
	.align		4
        /*0004*/ 	.word	0xffffffff
	.align		4
        /*0008*/ 	.word	0x00000000
	.align		4
        /*000c*/ 	.word	0xfffffffe
	.align		4
        /*0010*/ 	.word	0x00000000
	.align		4
        /*0014*/ 	.word	0xfffffffd
	.align		4
        /*0018*/ 	.word	0x00000000
	.align		4
        /*001c*/ 	.word	0xfffffffc


//--------------------- .nv.constant4             --------------------------
	.section	.nv.constant4,"a",@progbits
	.align	8
	.align		8
.nv.constant4:
        /*0000*/ 	.dword	_$_str
	.align		8
        /*0008*/ 	.dword	_$_str_$_2


//--------------------- .text.triton_poi_fused__native_batch_norm_legit_no_training_relu_4 --------------------------
	.section	.text.triton_poi_fused__native_batch_norm_legit_no_training_relu_4,"ax",@progbits
	.align	128
        .global         triton_poi_fused__native_batch_norm_legit_no_training_relu_4
        .type           triton_poi_fused__native_batch_norm_legit_no_training_relu_4,@function
        .size           triton_poi_fused__native_batch_norm_legit_no_training_relu_4,(.L_x_1 - triton_poi_fused__native_batch_norm_legit_no_training_relu_4)
        .other          triton_poi_fused__native_batch_norm_legit_no_training_relu_4,@"STO_CUDA_ENTRY STV_DEFAULT"
triton_poi_fused__native_batch_norm_legit_no_training_relu_4:
.text.triton_poi_fused__native_batch_norm_legit_no_training_relu_4:
[----:B------:R-:W-:Y:S01]  /*0000*/  LDC R1, c[0x0][0x28] ;  /* 0x00000a00ff017b82 */ /* 0x000fe20000000800 */
[----:B------:R-:W1:Y:S07]  /*0010*/  S2R R0, SR_TID.X ;  /* 0x0000000000007919 */ /* 0x000e6e0000002100 */
[----:B------:R-:W2:Y:S01]  /*0020*/  LDC.64 R6, c[0x0][0x220] ;  /* 0x00008800ff067b82 */ /* 0x000ea20000000a00 */
[----:B------:R-:W-:Y:S01]  /*0030*/  ULDC.64 UR4, c[0x0][0x208] ;  /* 0x0000820000047ab9 */ /* 0x000fe20000000a00 */
[----:B------:R-:W3:Y:S06]  /*0040*/  S2R R3, SR_CTAID.X ;  /* 0x0000000000037919 */ /* 0x000eec0000002500 */
[----:B------:R-:W4:Y:S08]  /*0050*/  LDC.64 R4, c[0x0][0x218] ;  /* 0x00008600ff047b82 */ /* 0x000f300000000a00 */
[----:B------:R-:W5:Y:S08]  /*0060*/  LDC.64 R8, c[0x0][0x228] ;  /* 0x00008a00ff087b82 */ /* 0x000f700000000a00 */
[----:B------:R-:W5:Y:S01]  /*0070*/  LDC.64 R10, c[0x0][0x230] ;  /* 0x00008c00ff0a7b82 */ /* 0x000f620000000a00 */
[----:B-1----:R-:W-:-:S02]  /*0080*/  LOP3.LUT R0, R0, 0x7f, RZ, 0xc0, !PT ;  /* 0x0000007f00007812 */ /* 0x002fc400078ec0ff */
[----:B---3--:R-:W-:Y:S02]  /*0090*/  SHF.R.S32.HI R2, RZ, 0x18, R3 ;  /* 0x00000018ff027819 */ /* 0x008fe40000011403 */
[----:B------:R-:W-:Y:S02]  /*00a0*/  LEA R0, R3, R0, 0x7 ;  /* 0x0000000003007211 */ /* 0x000fe400078e38ff */
[----:B------:R-:W-:-:S04]  /*00b0*/  SGXT R3, R2, 0x1 ;  /* 0x000000010203781a */ /* 0x000fc80000000200 */
[----:B------:R-:W-:-:S04]  /*00c0*/  LEA.HI R3, R3, R0, RZ, 0x6 ;  /* 0x0000000003037211 */ /* 0x000fc800078f30ff */
[----:B------:R-:W-:-:S04]  /*00d0*/  SHF.R.S32.HI R3, RZ, 0x6, R3 ;  /* 0x00000006ff037819 */ /* 0x000fc80000011403 */
[----:B------:R-:W-:-:S04]  /*00e0*/  LEA.HI R2, R3, R3, RZ, 0x6 ;  /* 0x0000000303027211 */ /* 0x000fc800078f30ff */
[----:B------:R-:W-:-:S04]  /*00f0*/  LOP3.LUT R2, R2, 0xffffffc0, RZ, 0xc0, !PT ;  /* 0xffffffc002027812 */ /* 0x000fc800078ec0ff */
[----:B------:R-:W-:Y:S02]  /*0100*/  IADD3 R13, R3, -R2, RZ ;  /* 0x80000002030d7210 */ /* 0x000fe40007ffe0ff */
[----:B------:R-:W1:Y:S03]  /*0110*/  LDC.64 R2, c[0x0][0x210] ;  /* 0x00008400ff027b82 */ /* 0x000e660000000a00 */
[----:B--2---:R-:W-:-:S06]  /*0120*/  IMAD.WIDE R6, R13, 0x4, R6 ;  /* 0x000000040d067825 */ /* 0x004fcc00078e0206 */
[----:B------:R-:W2:Y:S01]  /*0130*/  LDG.E.EL R6, desc[UR4][R6.64] ;  /* 0x0000000406067981 */ /* 0x000ea2000c2e1900 */
[----:B----4-:R-:W-:-:S04]  /*0140*/  IMAD.WIDE R4, R13, 0x4, R4 ;  /* 0x000000040d047825 */ /* 0x010fc800078e0204 */
[C---:B-----5:R-:W-:Y:S02]  /*0150*/  IMAD.WIDE R8, R13.reuse, 0x4, R8 ;  /* 0x000000040d087825 */ /* 0x060fe400078e0208 */
[----:B------:R3:W4:Y:S02]  /*0160*/  LDG.E.EL R5, desc[UR4][R4.64] ;  /* 0x0000000404057981 */ /* 0x000724000c2e1900 */
[----:B0-----:R-:W-:Y:S02]  /*0170*/  IMAD.WIDE R10, R13, 0x4, R10 ;  /* 0x000000040d0a7825 */ /* 0x001fe400078e020a */
[----:B------:R-:W5:Y:S02]  /*0180*/  LDG.E.EL R8, desc[UR4][R8.64] ;  /* 0x0000000408087981 */ /* 0x000f64000c2e1900 */
[C---:B-1----:R-:W-:Y:S02]  /*0190*/  IMAD.WIDE R2, R0.reuse, 0x4, R2 ;  /* 0x0000000400027825 */ /* 0x042fe400078e0202 */
[----:B------:R-:W5:Y:S04]  /*01a0*/  LDG.E.EL R11, desc[UR4][R10.64] ;  /* 0x000000040a0b7981 */ /* 0x000f68000c2e1900 */
[----:B------:R0:W4:Y:S01]  /*01b0*/  LDG.E R12, desc[UR4][R2.64] ;  /* 0x00000004020c7981 */ /* 0x000122000c1e1900 */
[----:B---3--:R-:W-:Y:S01]  /*01c0*/  HFMA2.MMA R4, -RZ, RZ, 1.625, 0 ;  /* 0x3e800000ff047435 */ /* 0x008fe200000001ff */
[----:B0-----:R-:W0:Y:S02]  /*01d0*/  LDC.64 R2, c[0x0][0x238] ;  /* 0x00008e00ff027b82 */ /* 0x001e240000000a00 */
[----:B0-----:R-:W-:-:S04]  /*01e0*/  IMAD.WIDE R2, R0, 0x4, R2 ;  /* 0x0000000400027825 */ /* 0x001fc800078e0202 */
[----:B--2---:R-:W-:-:S04]  /*01f0*/  FADD R6, R6, 9.9999997473787516356e-06 ;  /* 0x3727c5ac06067421 */ /* 0x004fc80000000000 */
[----:B------:R-:W0:Y:S02]  /*0200*/  MUFU.SQRT R7, R6 ;  /* 0x0000000600077308 */ /* 0x000e240000002000 */
[C---:B0-----:R-:W-:Y:S02]  /*0210*/  FSETP.GT.AND P0, PT, R7.reuse, 8.50705917302346158658e+37, PT ;  /* 0x7e8000000700780b */ /* 0x041fe40003f04000 */
[----:B------:R-:W-:-:S11]  /*0220*/  FSETP.GEU.AND P1, PT, R7, 1.175494350822287508e-38, PT ;  /* 0x008000000700780b */ /* 0x000fd60003f2e000 */
[----:B------:R-:W-:-:S04]  /*0230*/  @P0 FMUL R7, R7, 0.25 ;  /* 0x3e80000007070820 */ /* 0x000fc80000400000 */
[----:B------:R-:W-:-:S06]  /*0240*/  @!P1 FMUL R7, R7, 16777216 ;  /* 0x4b80000007079820 */ /* 0x000fcc0000400000 */
[----:B------:R-:W0:Y:S01]  /*0250*/  MUFU.RCP R7, R7 ;  /* 0x0000000700077308 */ /* 0x000e220000001000 */
[----:B------:R-:W-:Y:S01]  /*0260*/  FSEL R4, R4, 1, P0 ;  /* 0x3f80000004047808 */ /* 0x000fe20000000000 */
[----:B----4-:R-:W-:-:S04]  /*0270*/  FADD R5, R12, -R5 ;  /* 0x800000050c057221 */ /* 0x010fc80000000000 */
[----:B------:R-:W-:-:S04]  /*0280*/  @!P1 FMUL R4, R4, 16777216 ;  /* 0x4b80000004049820 */ /* 0x000fc80000400000 */
[----:B0-----:R-:W-:-:S04]  /*0290*/  FMUL R4, R7, R4 ;  /* 0x0000000407047220 */ /* 0x001fc80000400000 */
[----:B------:R-:W-:-:S04]  /*02a0*/  FMUL R4, R5, R4 ;  /* 0x0000000405047220 */ /* 0x000fc80000400000 */
[----:B-----5:R-:W-:-:S05]  /*02b0*/  FFMA R4, R8, R4, R11 ;  /* 0x0000000408047223 */ /* 0x020fca000000000b */
[----:B------:R-:W-:-:S04]  /*02c0*/  FSETP.GEU.AND P0, PT, R4, RZ, PT ;  /* 0x000000ff0400720b */ /* 0x000fc80003f0e000 */
[----:B------:R-:W-:-:S05]  /*02d0*/  FSEL R5, R4, RZ, P0 ;  /* 0x000000ff04057208 */ /* 0x000fca0000000000 */
[----:B------:R-:W-:Y:S01]  /*02e0*/  STG.E desc[UR4][R2.64], R5 ;  /* 0x0000000502007986 */ /* 0x000fe2000c101904 */
[----:B------:R-:W-:Y:S05]  /*02f0*/  EXIT ;  /* 0x000000000000794d */ /* 0x000fea0003800000 */
.L_x_0:
[----:B------:R-:W-:-:S00]  /*0300*/  BRA `(.L_x_0) ;  /* 0xfffffffc00fc7947 */ /* 0x000fc0000383ffff */
[----:B------:R-:W-:-:S00]  /*0310*/  NOP ;  /* 0x0000000000007918 */ /* 0x000fc00000000000 */
        /* <DEDUP_REMOVED lines=14> */
.L_x_1:


//--------------------- .nv.global.init           --------------------------
	.section	.nv.global.init,"aw",@progbits
.nv.global.init:
	.type		_$_str,@object
	.size		_$_str,(_$_str_$_2 - _$_str)
_$_str:
        /*0000*/ 	.byte	0x5f, 0x5f, 0x43, 0x55, 0x44, 0x41, 0x5f, 0x46, 0x54, 0x5a, 0x00
	.type		_$_str_$_2,@object
	.size		_$_str_$_2,(.L_1 - _$_str_$_2)
_$_str_$_2:
        /*000b*/ 	.byte	0x5f, 0x5f, 0x43, 0x55, 0x44, 0x41, 0x5f, 0x50, 0x52, 0x45, 0x43, 0x5f, 0x53, 0x51, 0x52, 0x54
        /*001b*/ 	.byte	0x00
.L_1:


//--------------------- .nv.constant0.triton_poi_fused__native_batch_norm_legit_no_training_relu_4 --------------------------
	.section	.nv.constant0.triton_poi_fused__native_batch_norm_legit_no_training_relu_4,"a",@progbits
	.sectionflags	@""
	.align	4
.nv.constant0.triton_poi_fused__native_batch_norm_legit_no_training_relu_4:
	.zero		580
